//
// Generated by NVIDIA NVVM Compiler
//
// Compiler Build ID: CL-36424714
// Cuda compilation tools, release 13.0, V13.0.88
// Based on NVVM 20.0.0
//

.version 9.0
.target sm_100
.address_size 64

	// .globl	_Z6kernelPiS_i
// _ZZ6kernelPiS_iE8sh_vec_a has been demoted

.visible .entry _Z6kernelPiS_i(
	.param .u64 .ptr .align 1 _Z6kernelPiS_i_param_0,
	.param .u64 .ptr .align 1 _Z6kernelPiS_i_param_1,
	.param .u32 _Z6kernelPiS_i_param_2
)
{
	.reg .pred 	%p<26>;
	.reg .b32 	%r<85>;
	.reg .b64 	%rd<25>;
	// demoted variable
	.shared .align 4 .b8 _ZZ6kernelPiS_iE8sh_vec_a[136];
	ld.param.u64 	%rd3, [_Z6kernelPiS_i_param_0];
	ld.param.u64 	%rd4, [_Z6kernelPiS_i_param_1];
	ld.param.u32 	%r35, [_Z6kernelPiS_i_param_2];
	cvta.to.global.u64 	%rd1, %rd4;
	cvta.to.global.u64 	%rd2, %rd3;
	mov.u32 	%r1, %nctaid.x;
	mov.u32 	%r2, %ntid.x;
	mul.lo.s32 	%r36, %r1, %r2;
	shl.b32 	%r3, %r1, 1;
	add.s32 	%r37, %r36, %r3;
	add.s32 	%r38, %r37, %r35;
	div.u32 	%r4, %r38, %r36;
	setp.lt.s32 	%p1, %r4, 1;
	@%p1 bra 	$L__BB0_27;
	mov.u32 	%r5, %ctaid.x;
	mov.u32 	%r6, %tid.x;
	add.s32 	%r7, %r2, -2;
	shl.b32 	%r40, %r6, 2;
	mov.u32 	%r41, _ZZ6kernelPiS_iE8sh_vec_a;
	add.s32 	%r8, %r41, %r40;
	and.b32  	%r9, %r4, 3;
	setp.lt.u32 	%p2, %r4, 4;
	mov.b32 	%r82, 0;
	@%p2 bra 	$L__BB0_20;
	and.b32  	%r82, %r4, 2147483644;
	neg.s32 	%r81, %r82;
	add.s32 	%r42, %r1, %r5;
	mad.lo.s32 	%r80, %r42, %r7, %r6;
	mul.lo.s32 	%r43, %r1, %r7;
	shl.b32 	%r13, %r43, 2;
	add.s32 	%r44, %r5, %r3;
	mad.lo.s32 	%r79, %r44, %r7, %r6;
	mad.lo.s32 	%r45, %r1, 3, %r5;
	mad.lo.s32 	%r78, %r45, %r7, %r6;
	mad.lo.s32 	%r77, %r5, %r7, %r6;
$L__BB0_3:
	setp.ge.s32 	%p3, %r77, %r35;
	@%p3 bra 	$L__BB0_5;
	mul.wide.s32 	%rd5, %r77, 4;
	add.s64 	%rd6, %rd2, %rd5;
	ld.global.u32 	%r46, [%rd6];
	st.shared.u32 	[%r8], %r46;
$L__BB0_5:
	setp.ge.s32 	%p4, %r77, %r35;
	setp.gt.u32 	%p5, %r6, 29;
	bar.sync 	0;
	or.pred  	%p6, %p5, %p4;
	@%p6 bra 	$L__BB0_7;
	ld.shared.u32 	%r47, [%r8];
	ld.shared.u32 	%r48, [%r8+4];
	add.s32 	%r49, %r48, %r47;
	ld.shared.u32 	%r50, [%r8+8];
	add.s32 	%r51, %r49, %r50;
	mul.wide.s32 	%rd7, %r77, 4;
	add.s64 	%rd8, %rd1, %rd7;
	st.global.u32 	[%rd8], %r51;
$L__BB0_7:
	bar.sync 	0;
	setp.ge.s32 	%p7, %r80, %r35;
	@%p7 bra 	$L__BB0_9;
	mul.wide.s32 	%rd9, %r80, 4;
	add.s64 	%rd10, %rd2, %rd9;
	ld.global.u32 	%r52, [%rd10];
	st.shared.u32 	[%r8], %r52;
$L__BB0_9:
	setp.ge.s32 	%p8, %r80, %r35;
	setp.gt.u32 	%p9, %r6, 29;
	bar.sync 	0;
	or.pred  	%p10, %p9, %p8;
	@%p10 bra 	$L__BB0_11;
	ld.shared.u32 	%r53, [%r8];
	ld.shared.u32 	%r54, [%r8+4];
	add.s32 	%r55, %r54, %r53;
	ld.shared.u32 	%r56, [%r8+8];
	add.s32 	%r57, %r55, %r56;
	mul.wide.s32 	%rd11, %r80, 4;
	add.s64 	%rd12, %rd1, %rd11;
	st.global.u32 	[%rd12], %r57;
$L__BB0_11:
	bar.sync 	0;
	setp.ge.s32 	%p11, %r79, %r35;
	@%p11 bra 	$L__BB0_13;
	mul.wide.s32 	%rd13, %r79, 4;
	add.s64 	%rd14, %rd2, %rd13;
	ld.global.u32 	%r58, [%rd14];
	st.shared.u32 	[%r8], %r58;
$L__BB0_13:
	setp.ge.s32 	%p12, %r79, %r35;
	setp.gt.u32 	%p13, %r6, 29;
	bar.sync 	0;
	or.pred  	%p14, %p13, %p12;
	@%p14 bra 	$L__BB0_15;
	ld.shared.u32 	%r59, [%r8];
	ld.shared.u32 	%r60, [%r8+4];
	add.s32 	%r61, %r60, %r59;
	ld.shared.u32 	%r62, [%r8+8];
	add.s32 	%r63, %r61, %r62;
	mul.wide.s32 	%rd15, %r79, 4;
	add.s64 	%rd16, %rd1, %rd15;
	st.global.u32 	[%rd16], %r63;
$L__BB0_15:
	bar.sync 	0;
	setp.ge.s32 	%p15, %r78, %r35;
	@%p15 bra 	$L__BB0_17;
	mul.wide.s32 	%rd17, %r78, 4;
	add.s64 	%rd18, %rd2, %rd17;
	ld.global.u32 	%r64, [%rd18];
	st.shared.u32 	[%r8], %r64;
$L__BB0_17:
	setp.ge.s32 	%p16, %r78, %r35;
	setp.gt.u32 	%p17, %r6, 29;
	bar.sync 	0;
	or.pred  	%p18, %p17, %p16;
	@%p18 bra 	$L__BB0_19;
	ld.shared.u32 	%r65, [%r8];
	ld.shared.u32 	%r66, [%r8+4];
	add.s32 	%r67, %r66, %r65;
	ld.shared.u32 	%r68, [%r8+8];
	add.s32 	%r69, %r67, %r68;
	mul.wide.s32 	%rd19, %r78, 4;
	add.s64 	%rd20, %rd1, %rd19;
	st.global.u32 	[%rd20], %r69;
$L__BB0_19:
	bar.sync 	0;
	add.s32 	%r81, %r81, 4;
	add.s32 	%r80, %r80, %r13;
	add.s32 	%r79, %r79, %r13;
	add.s32 	%r78, %r78, %r13;
	add.s32 	%r77, %r77, %r13;
	setp.ne.s32 	%p19, %r81, 0;
	@%p19 bra 	$L__BB0_3;
$L__BB0_20:
	setp.eq.s32 	%p20, %r9, 0;
	@%p20 bra 	$L__BB0_27;
	mad.lo.s32 	%r70, %r1, %r82, %r5;
	mad.lo.s32 	%r84, %r70, %r7, %r6;
	mul.lo.s32 	%r29, %r1, %r7;
	neg.s32 	%r83, %r9;
$L__BB0_22:
	.pragma "nounroll";
	setp.ge.s32 	%p21, %r84, %r35;
	@%p21 bra 	$L__BB0_24;
	mul.wide.s32 	%rd21, %r84, 4;
	add.s64 	%rd22, %rd2, %rd21;
	ld.global.u32 	%r71, [%rd22];
	st.shared.u32 	[%r8], %r71;
$L__BB0_24:
	setp.ge.s32 	%p22, %r84, %r35;
	setp.gt.u32 	%p23, %r6, 29;
	bar.sync 	0;
	or.pred  	%p24, %p23, %p22;
	@%p24 bra 	$L__BB0_26;
	ld.shared.u32 	%r72, [%r8];
	ld.shared.u32 	%r73, [%r8+4];
	add.s32 	%r74, %r73, %r72;
	ld.shared.u32 	%r75, [%r8+8];
	add.s32 	%r76, %r74, %r75;
	mul.wide.s32 	%rd23, %r84, 4;
	add.s64 	%rd24, %rd1, %rd23;
	st.global.u32 	[%rd24], %r76;
$L__BB0_26:
	bar.sync 	0;
	add.s32 	%r84, %r84, %r29;
	add.s32 	%r83, %r83, 1;
	setp.ne.s32 	%p25, %r83, 0;
	@%p25 bra 	$L__BB0_22;
$L__BB0_27:
	ret;

}


// ===== COMPILED SASS (sm_100) =====

	.target	sm_100

	.elftype	@"ET_EXEC"


//--------------------- .note.nv.tkinfo           --------------------------
	.section	.note.nv.tkinfo,"",@"SHT_NOTE"
	.sectionflags	@"SHF_NOTE_NV_TKINFO"
	.tkinfo
        /*0018*/ 	.word	0x00000002
        /*0030*/ 	.string	""
        /*0030*/ 	.string	"ptxas"
        /*0030*/ 	.string	"Cuda compilation tools, release 13.0, V13.0.88"
        /*0030*/ 	.string	"Build cuda_13.0.r13.0/compiler.36424714_0"
        /*0030*/ 	.string	"-arch sm_100 -m 64 "



//--------------------- .note.nv.cuinfo           --------------------------
	.section	.note.nv.cuinfo,"",@"SHT_NOTE"
	.sectionflags	@"SHF_NOTE_NV_CUINFO"
        /*0018*/ 	.short	0x0002
        /*001a*/ 	.short	0x0064
        /*001c*/ 	.short	0x0082
	.zero		2


//--------------------- .nv.info                  --------------------------
	.section	.nv.info,"",@"SHT_CUDA_INFO"
	.align	4


	//----- nvinfo : EIATTR_REGCOUNT
	.align		4
        /*0000*/ 	.byte	0x04, 0x2f
        /*0002*/ 	.short	(.L_1 - .L_0)
	.align		4
.L_0:
        /*0004*/ 	.word	index@(_Z6kernelPiS_i)
        /*0008*/ 	.word	0x0000001e


	//----- nvinfo : EIATTR_FRAME_SIZE
	.align		4
.L_1:
        /*000c*/ 	.byte	0x04, 0x11
        /*000e*/ 	.short	(.L_3 - .L_2)
	.align		4
.L_2:
        /*0010*/ 	.word	index@(_Z6kernelPiS_i)
        /*0014*/ 	.word	0x00000000


	//----- nvinfo : EIATTR_MIN_STACK_SIZE
	.align		4
.L_3:
        /*0018*/ 	.byte	0x04, 0x12
        /*001a*/ 	.short	(.L_5 - .L_4)
	.align		4
.L_4:
        /*001c*/ 	.word	index@(_Z6kernelPiS_i)
        /*0020*/ 	.word	0x00000000
.L_5:


//--------------------- .nv.compat                --------------------------
	.section	.nv.compat,"",@"SHT_CUDA_COMPAT_INFO"
	.align	4
        /*0000*/ 	.byte	0x02, 0x09, 0x00, 0x00, 0x02, 0x02, 0x01, 0x00, 0x02, 0x05, 0x05, 0x00, 0x03, 0x07, 0x01, 0x01
        /*0010*/ 	.byte	0x02, 0x03, 0x00, 0x00, 0x02, 0x06, 0x01, 0x00, 0x04, 0x0b, 0x08, 0x00, 0x09, 0x00, 0x00, 0x00
        /*0020*/ 	.byte	0x00, 0x00, 0x00, 0x00


//--------------------- .nv.info._Z6kernelPiS_i   --------------------------
	.section	.nv.info._Z6kernelPiS_i,"",@"SHT_CUDA_INFO"
	.sectionflags	@""
	.align	4


	//----- nvinfo : EIATTR_CUDA_API_VERSION
	.align		4
        /*0000*/ 	.byte	0x04, 0x37
        /*0002*/ 	.short	(.L_7 - .L_6)
.L_6:
        /*0004*/ 	.word	0x00000082


	//----- nvinfo : EIATTR_KPARAM_INFO
	.align		4
.L_7:
        /*0008*/ 	.byte	0x04, 0x17
        /*000a*/ 	.short	(.L_9 - .L_8)
.L_8:
        /*000c*/ 	.word	0x00000000
        /*0010*/ 	.short	0x0002
        /*0012*/ 	.short	0x0010
        /*0014*/ 	.byte	0x00, 0xf0, 0x11, 0x00


	//----- nvinfo : EIATTR_KPARAM_INFO
	.align		4
.L_9:
        /*0018*/ 	.byte	0x04, 0x17
        /*001a*/ 	.short	(.L_11 - .L_10)
.L_10:
        /*001c*/ 	.word	0x00000000
        /*0020*/ 	.short	0x0001
        /*0022*/ 	.short	0x0008
        /*0024*/ 	.byte	0x00, 0xf5, 0x21, 0x00


	//----- nvinfo : EIATTR_KPARAM_INFO
	.align		4
.L_11:
        /*0028*/ 	.byte	0x04, 0x17
        /*002a*/ 	.short	(.L_13 - .L_12)
.L_12:
        /*002c*/ 	.word	0x00000000
        /*0030*/ 	.short	0x0000
        /*0032*/ 	.short	0x0000
        /*0034*/ 	.byte	0x00, 0xf5, 0x21, 0x00


	//----- nvinfo : EIATTR_SPARSE_MMA_MASK
	.align		4
.L_13:
        /*0038*/ 	.byte	0x03, 0x50
        /*003a*/ 	.short	0x0000


	//----- nvinfo : EIATTR_MAXREG_COUNT
	.align		4
        /*003c*/ 	.byte	0x03, 0x1b
        /*003e*/ 	.short	0x00ff


	//----- nvinfo : EIATTR_NUM_BARRIERS
	.align		4
        /*0040*/ 	.byte	0x02, 0x4c
        /*0042*/ 	.byte	0x01
	.zero		1


	//----- nvinfo : EIATTR_MERCURY_ISA_VERSION
	.align		4
        /*0044*/ 	.byte	0x03, 0x5f
        /*0046*/ 	.short	0x0101


	//----- nvinfo : EIATTR_VRC_CTA_INIT_COUNT
	.align		4
        /*0048*/ 	.byte	0x02, 0x4a
	.zero		1
	.zero		1


	//----- nvinfo : EIATTR_EXIT_INSTR_OFFSETS
	.align		4
        /*004c*/ 	.byte	0x04, 0x1c
        /*004e*/ 	.short	(.L_15 - .L_14)


	//   ....[0]....
.L_14:
        /*0050*/ 	.word	0x000001a0


	//   ....[1]....
        /*0054*/ 	.word	0x00000760


	//   ....[2]....
        /*0058*/ 	.word	0x000008f0


	//----- nvinfo : EIATTR_CBANK_PARAM_SIZE
	.align		4
.L_15:
        /*005c*/ 	.byte	0x03, 0x19
        /*005e*/ 	.short	0x0014


	//----- nvinfo : EIATTR_PARAM_CBANK
	.align		4
        /*0060*/ 	.byte	0x04, 0x0a
        /*0062*/ 	.short	(.L_17 - .L_16)
	.align		4
.L_16:
        /*0064*/ 	.word	index@(.nv.constant0._Z6kernelPiS_i)
        /*0068*/ 	.short	0x0380
        /*006a*/ 	.short	0x0014


	//----- nvinfo : EIATTR_SW_WAR
	.align		4
.L_17:
        /*006c*/ 	.byte	0x04, 0x36
        /*006e*/ 	.short	(.L_19 - .L_18)
.L_18:
        /*0070*/ 	.word	0x00000008
.L_19:


//--------------------- .nv.callgraph             --------------------------
	.section	.nv.callgraph,"",@"SHT_CUDA_CALLGRAPH"
	.align	4
	.sectionentsize	8
	.align		4
        /*0000*/ 	.word	0x00000000
	.align		4
        /*0004*/ 	.word	0xffffffff
	.align		4
        /*0008*/ 	.word	0x00000000
	.align		4
        /*000c*/ 	.word	0xfffffffe
	.align		4
        /*0010*/ 	.word	0x00000000
	.align		4
        /*0014*/ 	.word	0xfffffffd
	.align		4
        /*0018*/ 	.word	0x00000000
	.align		4
        /*001c*/ 	.word	0xfffffffc


//--------------------- .text._Z6kernelPiS_i      --------------------------
	.section	.text._Z6kernelPiS_i,"ax",@progbits
	.align	128
        .global         _Z6kernelPiS_i
        .type           _Z6kernelPiS_i,@function
        .size           _Z6kernelPiS_i,(.L_x_4 - _Z6kernelPiS_i)
        .other          _Z6kernelPiS_i,@"STO_CUDA_ENTRY STV_DEFAULT"
_Z6kernelPiS_i:
.text._Z6kernelPiS_i:
[----:B------:R-:W-:Y:S08]  /*0000*/  LDC R1, c[0x0][0x37c] ;  /* 0x0000df00ff017b82 */ /* 0x000ff00000000800 */
[----:B------:R-:W0:Y:S08]  /*0010*/  LDC R0, c[0x0][0x370] ;  /* 0x0000dc00ff007b82 */ /* 0x000e300000000800 */
[----:B------:R-:W0:Y:S08]  /*0020*/  LDC R7, c[0x0][0x360] ;  /* 0x0000d800ff077b82 */ /* 0x000e300000000800 */
[----:B------:R-:W1:Y:S01]  /*0030*/  LDC R9, c[0x0][0x390] ;  /* 0x0000e400ff097b82 */ /* 0x000e620000000800 */
[----:B0-----:R-:W-:-:S04]  /*0040*/  IMAD R5, R0, R7, RZ ;  /* 0x0000000700057224 */ /* 0x001fc800078e02ff */
[----:B------:R-:W0:Y:S01]  /*0050*/  I2F.U32.RP R6, R5 ;  /* 0x0000000500067306 */ /* 0x000e220000209000 */
[----:B------:R-:W-:Y:S01]  /*0060*/  IMAD.MOV R11, RZ, RZ, -R5 ;  /* 0x000000ffff0b7224 */ /* 0x000fe200078e0a05 */
[----:B------:R-:W-:Y:S02]  /*0070*/  LEA R4, R0, R5, 0x1 ;  /* 0x0000000500047211 */ /* 0x000fe400078e08ff */
[----:B------:R-:W-:Y:S02]  /*0080*/  ISETP.NE.U32.AND P2, PT, R5, RZ, PT ;  /* 0x000000ff0500720c */ /* 0x000fe40003f45070 */
[----:B-1----:R-:W-:Y:S02]  /*0090*/  IADD3 R4, PT, PT, R4, R9, RZ ;  /* 0x0000000904047210 */ /* 0x002fe40007ffe0ff */
[----:B0-----:R-:W0:Y:S02]  /*00a0*/  MUFU.RCP R6, R6 ;  /* 0x0000000600067308 */ /* 0x001e240000001000 */
[----:B0-----:R-:W-:-:S06]  /*00b0*/  VIADD R2, R6, 0xffffffe ;  /* 0x0ffffffe06027836 */ /* 0x001fcc0000000000 */
[----:B------:R0:W1:Y:S02]  /*00c0*/  F2I.FTZ.U32.TRUNC.NTZ R3, R2 ;  /* 0x0000000200037305 */ /* 0x000064000021f000 */
[----:B0-----:R-:W-:Y:S02]  /*00d0*/  IMAD.MOV.U32 R2, RZ, RZ, RZ ;  /* 0x000000ffff027224 */ /* 0x001fe400078e00ff */
[----:B-1----:R-:W-:-:S04]  /*00e0*/  IMAD R11, R11, R3, RZ ;  /* 0x000000030b0b7224 */ /* 0x002fc800078e02ff */
[----:B------:R-:W-:-:S06]  /*00f0*/  IMAD.HI.U32 R3, R3, R11, R2 ;  /* 0x0000000b03037227 */ /* 0x000fcc00078e0002 */
[----:B------:R-:W-:-:S04]  /*0100*/  IMAD.HI.U32 R8, R3, R4, RZ ;  /* 0x0000000403087227 */ /* 0x000fc800078e00ff */
[----:B------:R-:W-:-:S04]  /*0110*/  IMAD.MOV R3, RZ, RZ, -R8 ;  /* 0x000000ffff037224 */ /* 0x000fc800078e0a08 */
[----:B------:R-:W-:-:S05]  /*0120*/  IMAD R4, R5, R3, R4 ;  /* 0x0000000305047224 */ /* 0x000fca00078e0204 */
[----:B------:R-:W-:-:S13]  /*0130*/  ISETP.GE.U32.AND P0, PT, R4, R5, PT ;  /* 0x000000050400720c */ /* 0x000fda0003f06070 */
[----:B------:R-:W-:Y:S01]  /*0140*/  @P0 IADD3 R4, PT, PT, -R5, R4, RZ ;  /* 0x0000000405040210 */ /* 0x000fe20007ffe1ff */
[----:B------:R-:W-:-:S03]  /*0150*/  @P0 VIADD R8, R8, 0x1 ;  /* 0x0000000108080836 */ /* 0x000fc60000000000 */
[----:B------:R-:W-:-:S13]  /*0160*/  ISETP.GE.U32.AND P1, PT, R4, R5, PT ;  /* 0x000000050400720c */ /* 0x000fda0003f26070 */
[----:B------:R-:W-:Y:S02]  /*0170*/  @P1 IADD3 R8, PT, PT, R8, 0x1, RZ ;  /* 0x0000000108081810 */ /* 0x000fe40007ffe0ff */
[----:B------:R-:W-:-:S04]  /*0180*/  @!P2 LOP3.LUT R8, RZ, R5, RZ, 0x33, !PT ;  /* 0x00000005ff08a212 */ /* 0x000fc800078e33ff */
[----:B------:R-:W-:-:S13]  /*0190*/  ISETP.GE.AND P0, PT, R8, 0x1, PT ;  /* 0x000000010800780c */ /* 0x000fda0003f06270 */
[----:B------:R-:W-:Y:S05]  /*01a0*/  @!P0 EXIT ;  /* 0x000000000000894d */ /* 0x000fea0003800000 */
[----:B------:R-:W0:Y:S01]  /*01b0*/  S2R R2, SR_TID.X ;  /* 0x0000000000027919 */ /* 0x000e220000002100 */
[----:B------:R-:W1:Y:S01]  /*01c0*/  S2UR UR5, SR_CgaCtaId ;  /* 0x00000000000579c3 */ /* 0x000e620000008800 */
[C---:B------:R-:W-:Y:S01]  /*01d0*/  ISETP.GE.U32.AND P1, PT, R8.reuse, 0x4, PT ;  /* 0x000000040800780c */ /* 0x040fe20003f26070 */
[----:B------:R-:W-:Y:S01]  /*01e0*/  UMOV UR4, 0x400 ;  /* 0x0000040000047882 */ /* 0x000fe20000000000 */
[----:B------:R-:W2:Y:S01]  /*01f0*/  S2R R3, SR_CTAID.X ;  /* 0x0000000000037919 */ /* 0x000ea20000002500 */
[----:B------:R-:W-:Y:S01]  /*0200*/  LOP3.LUT R4, R8, 0x3, RZ, 0xc0, !PT ;  /* 0x0000000308047812 */ /* 0x000fe200078ec0ff */
[----:B------:R-:W-:Y:S01]  /*0210*/  VIADD R5, R7, 0xfffffffe ;  /* 0xfffffffe07057836 */ /* 0x000fe20000000000 */
[----:B------:R-:W3:Y:S01]  /*0220*/  LDCU.64 UR6, c[0x0][0x358] ;  /* 0x00006b00ff0677ac */ /* 0x000ee20008000a00 */
[----:B------:R-:W-:Y:S01]  /*0230*/  HFMA2 R6, -RZ, RZ, 0, 0 ;  /* 0x00000000ff067431 */ /* 0x000fe200000001ff */
[----:B------:R-:W-:Y:S01]  /*0240*/  ISETP.NE.AND P0, PT, R4, RZ, PT ;  /* 0x000000ff0400720c */ /* 0x000fe20003f05270 */
[----:B-1----:R-:W-:-:S06]  /*0250*/  ULEA UR4, UR5, UR4, 0x18 ;  /* 0x0000000405047291 */ /* 0x002fcc000f8ec0ff */
[----:B0-----:R-:W-:Y:S01]  /*0260*/  LEA R7, R2, UR4, 0x2 ;  /* 0x0000000402077c11 */ /* 0x001fe2000f8e10ff */
[----:B---3--:R-:W-:Y:S06]  /*0270*/  @!P1 BRA `(.L_x_0) ;  /* 0x0000000400389947 */ /* 0x008fec0003800000 */
[----:B------:R-:W-:Y:S01]  /*0280*/  LOP3.LUT R6, R8, 0x7ffffffc, RZ, 0xc0, !PT ;  /* 0x7ffffffc08067812 */ /* 0x000fe200078ec0ff */
[C-C-:B--2---:R-:W-:Y:S01]  /*0290*/  IMAD.IADD R9, R0.reuse, 0x1, R3.reuse ;  /* 0x0000000100097824 */ /* 0x144fe200078e0203 */
[CC--:B------:R-:W-:Y:S01]  /*02a0*/  LEA R11, R0.reuse, R3.reuse, 0x1 ;  /* 0x00000003000b7211 */ /* 0x0c0fe200078e08ff */
[----:B------:R-:W-:Y:S01]  /*02b0*/  IMAD R13, R0, 0x3, R3 ;  /* 0x00000003000d7824 */ /* 0x000fe200078e0203 */
[----:B------:R-:W0:Y:S01]  /*02c0*/  LDCU UR4, c[0x0][0x390] ;  /* 0x00007200ff0477ac */ /* 0x000e220008000800 */
[C---:B------:R-:W-:Y:S02]  /*02d0*/  IMAD R8, R5.reuse, R0, RZ ;  /* 0x0000000005087224 */ /* 0x040fe400078e02ff */
[C-C-:B------:R-:W-:Y:S02]  /*02e0*/  IMAD R15, R5.reuse, R3, R2.reuse ;  /* 0x00000003050f7224 */ /* 0x140fe400078e0202 */
[C-C-:B------:R-:W-:Y:S02]  /*02f0*/  IMAD R9, R5.reuse, R9, R2.reuse ;  /* 0x0000000905097224 */ /* 0x140fe400078e0202 */
[----:B------:R-:W-:-:S02]  /*0300*/  IMAD R11, R5, R11, R2 ;  /* 0x0000000b050b7224 */ /* 0x000fc400078e0202 */
[----:B------:R-:W-:Y:S02]  /*0310*/  IMAD R13, R5, R13, R2 ;  /* 0x0000000d050d7224 */ /* 0x000fe400078e0202 */
[----:B------:R-:W-:-:S07]  /*0320*/  IMAD.MOV R10, RZ, RZ, -R6 ;  /* 0x000000ffff0a7224 */ /* 0x000fce00078e0a06 */
.L_x_1:
[----:B0-----:R-:W-:-:S13]  /*0330*/  ISETP.GE.AND P1, PT, R15, UR4, PT ;  /* 0x000000040f007c0c */ /* 0x001fda000bf26270 */
[----:B------:R-:W0:Y:S02]  /*0340*/  @!P1 LDC.64 R22, c[0x0][0x380] ;  /* 0x0000e000ff169b82 */ /* 0x000e240000000a00 */
[----:B0-----:R-:W-:-:S05]  /*0350*/  @!P1 IMAD.WIDE R22, R15, 0x4, R22 ;  /* 0x000000040f169825 */ /* 0x001fca00078e0216 */
[----:B------:R-:W2:Y:S01]  /*0360*/  @!P1 LDG.E R12, desc[UR6][R22.64] ;  /* 0x00000006160c9981 */ /* 0x000ea2000c1e1900 */
[----:B------:R-:W-:-:S13]  /*0370*/  ISETP.GT.U32.OR P2, PT, R2, 0x1d, P1 ;  /* 0x0000001d0200780c */ /* 0x000fda0000f44470 */
[----:B------:R-:W0:Y:S02]  /*0380*/  @!P2 LDC.64 R16, c[0x0][0x388] ;  /* 0x0000e200ff10ab82 */ /* 0x000e240000000a00 */
[----:B01----:R-:W-:Y:S01]  /*0390*/  @!P2 IMAD.WIDE R20, R15, 0x4, R16 ;  /* 0x000000040f14a825 */ /* 0x003fe200078e0210 */
[----:B--2---:R-:W-:Y:S05]  /*03a0*/  @!P1 STS [R7], R12 ;  /* 0x0000000c07009388 */ /* 0x004fea0000000800 */
[----:B------:R-:W-:Y:S01]  /*03b0*/  BAR.SYNC.DEFER_BLOCKING 0x0 ;  /* 0x0000000000007b1d */ /* 0x000fe20000010000 */
[----:B------:R-:W-:-:S13]  /*03c0*/  ISETP.GE.AND P1, PT, R9, UR4, PT ;  /* 0x0000000409007c0c */ /* 0x000fda000bf26270 */
[----:B------:R-:W0:Y:S01]  /*03d0*/  @!P1 LDC.64 R18, c[0x0][0x380] ;  /* 0x0000e000ff129b82 */ /* 0x000e220000000a00 */
[----:B------:R-:W-:Y:S04]  /*03e0*/  @!P2 LDS R14, [R7] ;  /* 0x00000000070ea984 */ /* 0x000fe80000000800 */
[----:B------:R-:W-:Y:S04]  /*03f0*/  @!P2 LDS R25, [R7+0x4] ;  /* 0x000004000719a984 */ /* 0x000fe80000000800 */
[----:B------:R-:W1:Y:S01]  /*0400*/  @!P2 LDS R24, [R7+0x8] ;  /* 0x000008000718a984 */ /* 0x000e620000000800 */
[----:B0-----:R-:W-:Y:S01]  /*0410*/  @!P1 IMAD.WIDE R22, R9, 0x4, R18 ;  /* 0x0000000409169825 */ /* 0x001fe200078e0212 */
[----:B-1----:R-:W-:-:S05]  /*0420*/  @!P2 IADD3 R25, PT, PT, R24, R25, R14 ;  /* 0x000000191819a210 */ /* 0x002fca0007ffe00e */
[----:B------:R0:W-:Y:S01]  /*0430*/  @!P2 STG.E desc[UR6][R20.64], R25 ;  /* 0x000000191400a986 */ /* 0x0001e2000c101906 */
[----:B------:R-:W-:Y:S06]  /*0440*/  BAR.SYNC.DEFER_BLOCKING 0x0 ;  /* 0x0000000000007b1d */ /* 0x000fec0000010000 */
[----:B------:R-:W2:Y:S01]  /*0450*/  @!P1 LDG.E R22, desc[UR6][R22.64] ;  /* 0x0000000616169981 */ /* 0x000ea2000c1e1900 */
[----:B------:R-:W-:-:S13]  /*0460*/  ISETP.GT.U32.OR P2, PT, R2, 0x1d, P1 ;  /* 0x0000001d0200780c */ /* 0x000fda0000f44470 */
[----:B------:R-:W1:Y:S02]  /*0470*/  @!P2 LDC.64 R16, c[0x0][0x388] ;  /* 0x0000e200ff10ab82 */ /* 0x000e640000000a00 */
[----:B-1----:R-:W-:Y:S01]  /*0480*/  @!P2 IMAD.WIDE R16, R9, 0x4, R16 ;  /* 0x000000040910a825 */ /* 0x002fe200078e0210 */
        /* <DEDUP_REMOVED lines=18> */
[----:B0-----:R-:W0:Y:S01]  /*05b0*/  @!P1 LDC.64 R16, c[0x0][0x380] ;  /* 0x0000e000ff109b82 */ /* 0x001e220000000a00 */
[----:B------:R-:W-:Y:S04]  /*05c0*/  @!P2 LDS R12, [R7] ;  /* 0x00000000070ca984 */ /* 0x000fe80000000800 */
[----:B------:R-:W-:Y:S04]  /*05d0*/  @!P2 LDS R23, [R7+0x4] ;  /* 0x000004000717a984 */ /* 0x000fe80000000800 */
[----:B------:R-:W1:Y:S01]  /*05e0*/  @!P2 LDS R14, [R7+0x8] ;  /* 0x00000800070ea984 */ /* 0x000e620000000800 */
[----:B0-----:R-:W-:Y:S01]  /*05f0*/  @!P1 IMAD.WIDE R16, R13, 0x4, R16 ;  /* 0x000000040d109825 */ /* 0x001fe200078e0210 */
[----:B-1----:R-:W-:-:S05]  /*0600*/  @!P2 IADD3 R23, PT, PT, R14, R23, R12 ;  /* 0x000000170e17a210 */ /* 0x002fca0007ffe00c */
[----:B------:R-:W-:Y:S01]  /*0610*/  @!P2 STG.E desc[UR6][R18.64], R23 ;  /* 0x000000171200a986 */ /* 0x000fe2000c101906 */
[----:B------:R-:W-:Y:S06]  /*0620*/  BAR.SYNC.DEFER_BLOCKING 0x0 ;  /* 0x0000000000007b1d */ /* 0x000fec0000010000 */
[----:B------:R-:W2:Y:S01]  /*0630*/  @!P1 LDG.E R16, desc[UR6][R16.64] ;  /* 0x0000000610109981 */ /* 0x000ea2000c1e1900 */
[----:B------:R-:W-:Y:S01]  /*0640*/  ISETP.GT.U32.OR P2, PT, R2, 0x1d, P1 ;  /* 0x0000001d0200780c */ /* 0x000fe20000f44470 */
[----:B------:R-:W-:Y:S01]  /*0650*/  IMAD R15, R8, 0x4, R15 ;  /* 0x00000004080f7824 */ /* 0x000fe200078e020f */
[----:B------:R-:W-:Y:S01]  /*0660*/  IADD3 R10, PT, PT, R10, 0x4, RZ ;  /* 0x000000040a0a7810 */ /* 0x000fe20007ffe0ff */
[C---:B------:R-:W-:Y:S01]  /*0670*/  IMAD R11, R8.reuse, 0x4, R11 ;  /* 0x00000004080b7824 */ /* 0x040fe200078e020b */
[----:B------:R-:W-:-:S09]  /*0680*/  LEA R9, R8, R9, 0x2 ;  /* 0x0000000908097211 */ /* 0x000fd200078e10ff */
[----:B------:R-:W0:Y:S02]  /*0690*/  @!P2 LDC.64 R20, c[0x0][0x388] ;  /* 0x0000e200ff14ab82 */ /* 0x000e240000000a00 */
[----:B0-----:R-:W-:Y:S01]  /*06a0*/  @!P2 IMAD.WIDE R20, R13, 0x4, R20 ;  /* 0x000000040d14a825 */ /* 0x001fe200078e0214 */
[----:B------:R-:W-:Y:S01]  /*06b0*/  LEA R13, R8, R13, 0x2 ;  /* 0x0000000d080d7211 */ /* 0x000fe200078e10ff */
[----:B--2---:R-:W-:Y:S04]  /*06c0*/  @!P1 STS [R7], R16 ;  /* 0x0000001007009388 */ /* 0x004fe80000000800 */
[----:B------:R-:W-:Y:S01]  /*06d0*/  BAR.SYNC.DEFER_BLOCKING 0x0 ;  /* 0x0000000000007b1d */ /* 0x000fe20000010000 */
[----:B------:R-:W-:-:S05]  /*06e0*/  ISETP.NE.AND P1, PT, R10, RZ, PT ;  /* 0x000000ff0a00720c */ /* 0x000fca0003f25270 */
[----:B------:R-:W-:Y:S04]  /*06f0*/  @!P2 LDS R12, [R7] ;  /* 0x00000000070ca984 */ /* 0x000fe80000000800 */
[----:B------:R-:W-:Y:S04]  /*0700*/  @!P2 LDS R25, [R7+0x4] ;  /* 0x000004000719a984 */ /* 0x000fe80000000800 */
[----:B------:R-:W0:Y:S02]  /*0710*/  @!P2 LDS R14, [R7+0x8] ;  /* 0x00000800070ea984 */ /* 0x000e240000000800 */
[----:B0-----:R-:W-:-:S05]  /*0720*/  @!P2 IADD3 R25, PT, PT, R14, R25, R12 ;  /* 0x000000190e19a210 */ /* 0x001fca0007ffe00c */
[----:B------:R1:W-:Y:S01]  /*0730*/  @!P2 STG.E desc[UR6][R20.64], R25 ;  /* 0x000000191400a986 */ /* 0x0003e2000c101906 */
[----:B------:R-:W-:Y:S06]  /*0740*/  BAR.SYNC.DEFER_BLOCKING 0x0 ;  /* 0x0000000000007b1d */ /* 0x000fec0000010000 */
[----:B------:R-:W-:Y:S05]  /*0750*/  @P1 BRA `(.L_x_1) ;  /* 0xfffffff800f41947 */ /* 0x000fea000383ffff */
.L_x_0:
[----:B------:R-:W-:Y:S05]  /*0760*/  @!P0 EXIT ;  /* 0x000000000000894d */ /* 0x000fea0003800000 */
[----:B--2---:R-:W-:Y:S01]  /*0770*/  IMAD R3, R0, R6, R3 ;  /* 0x0000000600037224 */ /* 0x004fe200078e0203 */
[----:B------:R-:W0:Y:S01]  /*0780*/  LDCU UR4, c[0x0][0x390] ;  /* 0x00007200ff0477ac */ /* 0x000e220008000800 */
[C---:B------:R-:W-:Y:S02]  /*0790*/  IMAD R12, R5.reuse, R0, RZ ;  /* 0x00000000050c7224 */ /* 0x040fe400078e02ff */
[----:B------:R-:W-:Y:S02]  /*07a0*/  IMAD R3, R5, R3, R2 ;  /* 0x0000000305037224 */ /* 0x000fe400078e0202 */
[----:B------:R-:W-:-:S07]  /*07b0*/  IMAD.MOV R0, RZ, RZ, -R4 ;  /* 0x000000ffff007224 */ /* 0x000fce00078e0a04 */
.L_x_2:
[----:B0-----:R-:W-:-:S13]  /*07c0*/  ISETP.GE.AND P1, PT, R3, UR4, PT ;  /* 0x0000000403007c0c */ /* 0x001fda000bf26270 */
[----:B------:R-:W0:Y:S02]  /*07d0*/  @!P1 LDC.64 R4, c[0x0][0x380] ;  /* 0x0000e000ff049b82 */ /* 0x000e240000000a00 */
[----:B0-----:R-:W-:-:S06]  /*07e0*/  @!P1 IMAD.WIDE R4, R3, 0x4, R4 ;  /* 0x0000000403049825 */ /* 0x001fcc00078e0204 */
[----:B------:R-:W2:Y:S01]  /*07f0*/  @!P1 LDG.E R4, desc[UR6][R4.64] ;  /* 0x0000000604049981 */ /* 0x000ea2000c1e1900 */
[----:B------:R-:W-:Y:S02]  /*0800*/  ISETP.GT.U32.OR P0, PT, R2, 0x1d, P1 ;  /* 0x0000001d0200780c */ /* 0x000fe40000f04470 */
[----:B------:R-:W-:-:S11]  /*0810*/  IADD3 R0, PT, PT, R0, 0x1, RZ ;  /* 0x0000000100007810 */ /* 0x000fd60007ffe0ff */
[----:B------:R-:W0:Y:S02]  /*0820*/  @!P0 LDC.64 R8, c[0x0][0x388] ;  /* 0x0000e200ff088b82 */ /* 0x000e240000000a00 */
[----:B0-----:R-:W-:-:S04]  /*0830*/  @!P0 IMAD.WIDE R8, R3, 0x4, R8 ;  /* 0x0000000403088825 */ /* 0x001fc800078e0208 */
[----:B------:R-:W-:Y:S01]  /*0840*/  IMAD.IADD R3, R12, 0x1, R3 ;  /* 0x000000010c037824 */ /* 0x000fe200078e0203 */
[----:B--2---:R-:W-:Y:S01]  /*0850*/  @!P1 STS [R7], R4 ;  /* 0x0000000407009388 */ /* 0x004fe20000000800 */
[----:B------:R-:W-:Y:S06]  /*0860*/  BAR.SYNC.DEFER_BLOCKING 0x0 ;  /* 0x0000000000007b1d */ /* 0x000fec0000010000 */
[----:B------:R-:W-:Y:S04]  /*0870*/  @!P0 LDS R6, [R7] ;  /* 0x0000000007068984 */ /* 0x000fe80000000800 */
[----:B------:R-:W-:Y:S04]  /*0880*/  @!P0 LDS R11, [R7+0x4] ;  /* 0x00000400070b8984 */ /* 0x000fe80000000800 */
[----:B------:R-:W0:Y:S02]  /*0890*/  @!P0 LDS R10, [R7+0x8] ;  /* 0x00000800070a8984 */ /* 0x000e240000000800 */
[----:B0-----:R-:W-:-:S05]  /*08a0*/  @!P0 IADD3 R11, PT, PT, R10, R11, R6 ;  /* 0x0000000b0a0b8210 */ /* 0x001fca0007ffe006 */
[----:B------:R2:W-:Y:S01]  /*08b0*/  @!P0 STG.E desc[UR6][R8.64], R11 ;  /* 0x0000000b08008986 */ /* 0x0005e2000c101906 */
[----:B------:R-:W-:Y:S01]  /*08c0*/  BAR.SYNC.DEFER_BLOCKING 0x0 ;  /* 0x0000000000007b1d */ /* 0x000fe20000010000 */
[----:B------:R-:W-:-:S13]  /*08d0*/  ISETP.NE.AND P0, PT, R0, RZ, PT ;  /* 0x000000ff0000720c */ /* 0x000fda0003f05270 */
[----:B--2---:R-:W-:Y:S05]  /*08e0*/  @P0 BRA `(.L_x_2) ;  /* 0xfffffffc00b40947 */ /* 0x004fea000383ffff */
[----:B------:R-:W-:Y:S05]  /*08f0*/  EXIT ;  /* 0x000000000000794d */ /* 0x000fea0003800000 */
.L_x_3:
[----:B------:R-:W-:-:S00]  /*0900*/  BRA `(.L_x_3) ;  /* 0xfffffffc00fc7947 */ /* 0x000fc0000383ffff */
[----:B------:R-:W-:-:S00]  /*0910*/  NOP ;  /* 0x0000000000007918 */ /* 0x000fc00000000000 */
        /* <DEDUP_REMOVED lines=14> */
.L_x_4:


//--------------------- .nv.shared._Z6kernelPiS_i --------------------------
	.section	.nv.shared._Z6kernelPiS_i,"aw",@nobits
	.sectionflags	@""
	.align	4
.nv.shared._Z6kernelPiS_i:
	.zero		1160


//--------------------- .nv.shared.reserved.0     --------------------------
	.section	.nv.shared.reserved.0,"aw",@nobits
	.weak		__nv_reservedSMEM_offset_0_alias
	.size		__nv_reservedSMEM_offset_0_alias, 0, 64
	.other		__nv_reservedSMEM_offset_0_alias,@"STO_CUDA_RESERVED_SHARED STV_DEFAULT"
__nv_reservedSMEM_offset_0_alias:
	.zero		0
	.zero		64


//--------------------- .nv.constant0._Z6kernelPiS_i --------------------------
	.section	.nv.constant0._Z6kernelPiS_i,"a",@progbits
	.sectionflags	@""
	.align	4
.nv.constant0._Z6kernelPiS_i:
	.zero		916


//--------------------- SYMBOLS --------------------------

	.type		.nv.reservedSmem.offset0,@object
	.size		.nv.reservedSmem.offset0,0x4
	.type		.nv.reservedSmem.cap,@object
	.size		.nv.reservedSmem.cap,0x4
